//
// Generated by NVIDIA NVVM Compiler
//
// Compiler Build ID: CL-36424714
// Cuda compilation tools, release 13.0, V13.0.88
// Based on NVVM 20.0.0
//

.version 9.0
.target sm_100
.address_size 64

	// .globl	_Z6vecAddPiS_Pdi

.visible .entry _Z6vecAddPiS_Pdi(
	.param .u64 .ptr .align 1 _Z6vecAddPiS_Pdi_param_0,
	.param .u64 .ptr .align 1 _Z6vecAddPiS_Pdi_param_1,
	.param .u64 .ptr .align 1 _Z6vecAddPiS_Pdi_param_2,
	.param .u32 _Z6vecAddPiS_Pdi_param_3
)
{
	.reg .pred 	%p<2>;
	.reg .b32 	%r<9>;
	.reg .b64 	%rd<12>;
	.reg .b64 	%fd<2>;

	ld.param.u64 	%rd1, [_Z6vecAddPiS_Pdi_param_0];
	ld.param.u64 	%rd2, [_Z6vecAddPiS_Pdi_param_1];
	ld.param.u64 	%rd3, [_Z6vecAddPiS_Pdi_param_2];
	ld.param.u32 	%r2, [_Z6vecAddPiS_Pdi_param_3];
	mov.u32 	%r3, %ctaid.x;
	mov.u32 	%r4, %ntid.x;
	mov.u32 	%r5, %tid.x;
	mad.lo.s32 	%r1, %r3, %r4, %r5;
	setp.ge.s32 	%p1, %r1, %r2;
	@%p1 bra 	$L__BB0_2;
	cvta.to.global.u64 	%rd4, %rd1;
	cvta.to.global.u64 	%rd5, %rd2;
	cvta.to.global.u64 	%rd6, %rd3;
	mul.wide.s32 	%rd7, %r1, 4;
	add.s64 	%rd8, %rd4, %rd7;
	ld.global.u32 	%r6, [%rd8];
	add.s64 	%rd9, %rd5, %rd7;
	ld.global.u32 	%r7, [%rd9];
	add.s32 	%r8, %r7, %r6;
	cvt.rn.f64.s32 	%fd1, %r8;
	mul.wide.s32 	%rd10, %r1, 8;
	add.s64 	%rd11, %rd6, %rd10;
	st.global.f64 	[%rd11], %fd1;
$L__BB0_2:
	ret;

}


// ===== COMPILED SASS (sm_100) =====

	.target	sm_100

	.elftype	@"ET_EXEC"


//--------------------- .note.nv.tkinfo           --------------------------
	.section	.note.nv.tkinfo,"",@"SHT_NOTE"
	.sectionflags	@"SHF_NOTE_NV_TKINFO"
	.tkinfo
        /*0018*/ 	.word	0x00000002
        /*0030*/ 	.string	""
        /*0030*/ 	.string	"ptxas"
        /*0030*/ 	.string	"Cuda compilation tools, release 13.0, V13.0.88"
        /*0030*/ 	.string	"Build cuda_13.0.r13.0/compiler.36424714_0"
        /*0030*/ 	.string	"-arch sm_100 -m 64 "



//--------------------- .note.nv.cuinfo           --------------------------
	.section	.note.nv.cuinfo,"",@"SHT_NOTE"
	.sectionflags	@"SHF_NOTE_NV_CUINFO"
        /*0018*/ 	.short	0x0002
        /*001a*/ 	.short	0x0064
        /*001c*/ 	.short	0x0082
	.zero		2


//--------------------- .nv.info                  --------------------------
	.section	.nv.info,"",@"SHT_CUDA_INFO"
	.align	4


	//----- nvinfo : EIATTR_REGCOUNT
	.align		4
        /*0000*/ 	.byte	0x04, 0x2f
        /*0002*/ 	.short	(.L_1 - .L_0)
	.align		4
.L_0:
        /*0004*/ 	.word	index@(_Z6vecAddPiS_Pdi)
        /*0008*/ 	.word	0x0000000e


	//----- nvinfo : EIATTR_FRAME_SIZE
	.align		4
.L_1:
        /*000c*/ 	.byte	0x04, 0x11
        /*000e*/ 	.short	(.L_3 - .L_2)
	.align		4
.L_2:
        /*0010*/ 	.word	index@(_Z6vecAddPiS_Pdi)
        /*0014*/ 	.word	0x00000000


	//----- nvinfo : EIATTR_MIN_STACK_SIZE
	.align		4
.L_3:
        /*0018*/ 	.byte	0x04, 0x12
        /*001a*/ 	.short	(.L_5 - .L_4)
	.align		4
.L_4:
        /*001c*/ 	.word	index@(_Z6vecAddPiS_Pdi)
        /*0020*/ 	.word	0x00000000
.L_5:


//--------------------- .nv.compat                --------------------------
	.section	.nv.compat,"",@"SHT_CUDA_COMPAT_INFO"
	.align	4
        /*0000*/ 	.byte	0x02, 0x09, 0x00, 0x00, 0x02, 0x02, 0x01, 0x00, 0x02, 0x05, 0x05, 0x00, 0x03, 0x07, 0x01, 0x01
        /*0010*/ 	.byte	0x02, 0x03, 0x00, 0x00, 0x02, 0x06, 0x01, 0x00, 0x04, 0x0b, 0x08, 0x00, 0x09, 0x00, 0x00, 0x00
        /*0020*/ 	.byte	0x00, 0x00, 0x00, 0x00


//--------------------- .nv.info._Z6vecAddPiS_Pdi --------------------------
	.section	.nv.info._Z6vecAddPiS_Pdi,"",@"SHT_CUDA_INFO"
	.sectionflags	@""
	.align	4


	//----- nvinfo : EIATTR_CUDA_API_VERSION
	.align		4
        /*0000*/ 	.byte	0x04, 0x37
        /*0002*/ 	.short	(.L_7 - .L_6)
.L_6:
        /*0004*/ 	.word	0x00000082


	//----- nvinfo : EIATTR_KPARAM_INFO
	.align		4
.L_7:
        /*0008*/ 	.byte	0x04, 0x17
        /*000a*/ 	.short	(.L_9 - .L_8)
.L_8:
        /*000c*/ 	.word	0x00000000
        /*0010*/ 	.short	0x0003
        /*0012*/ 	.short	0x0018
        /*0014*/ 	.byte	0x00, 0xf0, 0x11, 0x00


	//----- nvinfo : EIATTR_KPARAM_INFO
	.align		4
.L_9:
        /*0018*/ 	.byte	0x04, 0x17
        /*001a*/ 	.short	(.L_11 - .L_10)
.L_10:
        /*001c*/ 	.word	0x00000000
        /*0020*/ 	.short	0x0002
        /*0022*/ 	.short	0x0010
        /*0024*/ 	.byte	0x00, 0xf5, 0x21, 0x00


	//----- nvinfo : EIATTR_KPARAM_INFO
	.align		4
.L_11:
        /*0028*/ 	.byte	0x04, 0x17
        /*002a*/ 	.short	(.L_13 - .L_12)
.L_12:
        /*002c*/ 	.word	0x00000000
        /*0030*/ 	.short	0x0001
        /*0032*/ 	.short	0x0008
        /*0034*/ 	.byte	0x00, 0xf5, 0x21, 0x00


	//----- nvinfo : EIATTR_KPARAM_INFO
	.align		4
.L_13:
        /*0038*/ 	.byte	0x04, 0x17
        /*003a*/ 	.short	(.L_15 - .L_14)
.L_14:
        /*003c*/ 	.word	0x00000000
        /*0040*/ 	.short	0x0000
        /*0042*/ 	.short	0x0000
        /*0044*/ 	.byte	0x00, 0xf5, 0x21, 0x00


	//----- nvinfo : EIATTR_SPARSE_MMA_MASK
	.align		4
.L_15:
        /*0048*/ 	.byte	0x03, 0x50
        /*004a*/ 	.short	0x0000


	//----- nvinfo : EIATTR_MAXREG_COUNT
	.align		4
        /*004c*/ 	.byte	0x03, 0x1b
        /*004e*/ 	.short	0x00ff


	//----- nvinfo : EIATTR_MERCURY_ISA_VERSION
	.align		4
        /*0050*/ 	.byte	0x03, 0x5f
        /*0052*/ 	.short	0x0101


	//----- nvinfo : EIATTR_VRC_CTA_INIT_COUNT
	.align		4
        /*0054*/ 	.byte	0x02, 0x4a
	.zero		1
	.zero		1


	//----- nvinfo : EIATTR_EXIT_INSTR_OFFSETS
	.align		4
        /*0058*/ 	.byte	0x04, 0x1c
        /*005a*/ 	.short	(.L_17 - .L_16)


	//   ....[0]....
.L_16:
        /*005c*/ 	.word	0x00000070


	//   ....[1]....
        /*0060*/ 	.word	0x00000140


	//----- nvinfo : EIATTR_CBANK_PARAM_SIZE
	.align		4
.L_17:
        /*0064*/ 	.byte	0x03, 0x19
        /*0066*/ 	.short	0x001c


	//----- nvinfo : EIATTR_PARAM_CBANK
	.align		4
        /*0068*/ 	.byte	0x04, 0x0a
        /*006a*/ 	.short	(.L_19 - .L_18)
	.align		4
.L_18:
        /*006c*/ 	.word	index@(.nv.constant0._Z6vecAddPiS_Pdi)
        /*0070*/ 	.short	0x0380
        /*0072*/ 	.short	0x001c


	//----- nvinfo : EIATTR_SW_WAR
	.align		4
.L_19:
        /*0074*/ 	.byte	0x04, 0x36
        /*0076*/ 	.short	(.L_21 - .L_20)
.L_20:
        /*0078*/ 	.word	0x00000008
.L_21:


//--------------------- .nv.callgraph             --------------------------
	.section	.nv.callgraph,"",@"SHT_CUDA_CALLGRAPH"
	.align	4
	.sectionentsize	8
	.align		4
        /*0000*/ 	.word	0x00000000
	.align		4
        /*0004*/ 	.word	0xffffffff
	.align		4
        /*0008*/ 	.word	0x00000000
	.align		4
        /*000c*/ 	.word	0xfffffffe
	.align		4
        /*0010*/ 	.word	0x00000000
	.align		4
        /*0014*/ 	.word	0xfffffffd
	.align		4
        /*0018*/ 	.word	0x00000000
	.align		4
        /*001c*/ 	.word	0xfffffffc


//--------------------- .text._Z6vecAddPiS_Pdi    --------------------------
	.section	.text._Z6vecAddPiS_Pdi,"ax",@progbits
	.align	128
        .global         _Z6vecAddPiS_Pdi
        .type           _Z6vecAddPiS_Pdi,@function
        .size           _Z6vecAddPiS_Pdi,(.L_x_1 - _Z6vecAddPiS_Pdi)
        .other          _Z6vecAddPiS_Pdi,@"STO_CUDA_ENTRY STV_DEFAULT"
_Z6vecAddPiS_Pdi:
.text._Z6vecAddPiS_Pdi:
[----:B------:R-:W-:Y:S01]  /*0000*/  LDC R1, c[0x0][0x37c] ;  /* 0x0000df00ff017b82 */ /* 0x000fe20000000800 */
[----:B------:R-:W0:Y:S07]  /*0010*/  S2R R0, SR_TID.X ;  /* 0x0000000000007919 */ /* 0x000e2e0000002100 */
[----:B------:R-:W0:Y:S01]  /*0020*/  S2UR UR4, SR_CTAID.X ;  /* 0x00000000000479c3 */ /* 0x000e220000002500 */
[----:B------:R-:W1:Y:S07]  /*0030*/  LDCU UR5, c[0x0][0x398] ;  /* 0x00007300ff0577ac */ /* 0x000e6e0008000800 */
[----:B------:R-:W0:Y:S02]  /*0040*/  LDC R11, c[0x0][0x360] ;  /* 0x0000d800ff0b7b82 */ /* 0x000e240000000800 */
[----:B0-----:R-:W-:-:S05]  /*0050*/  IMAD R11, R11, UR4, R0 ;  /* 0x000000040b0b7c24 */ /* 0x001fca000f8e0200 */
[----:B-1----:R-:W-:-:S13]  /*0060*/  ISETP.GE.AND P0, PT, R11, UR5, PT ;  /* 0x000000050b007c0c */ /* 0x002fda000bf06270 */
[----:B------:R-:W-:Y:S05]  /*0070*/  @P0 EXIT ;  /* 0x000000000000094d */ /* 0x000fea0003800000 */
[----:B------:R-:W0:Y:S01]  /*0080*/  LDC.64 R2, c[0x0][0x380] ;  /* 0x0000e000ff027b82 */ /* 0x000e220000000a00 */
[----:B------:R-:W1:Y:S07]  /*0090*/  LDCU.64 UR4, c[0x0][0x358] ;  /* 0x00006b00ff0477ac */ /* 0x000e6e0008000a00 */
[----:B------:R-:W2:Y:S08]  /*00a0*/  LDC.64 R4, c[0x0][0x388] ;  /* 0x0000e200ff047b82 */ /* 0x000eb00000000a00 */
[----:B------:R-:W3:Y:S01]  /*00b0*/  LDC.64 R8, c[0x0][0x390] ;  /* 0x0000e400ff087b82 */ /* 0x000ee20000000a00 */
[----:B0-----:R-:W-:-:S06]  /*00c0*/  IMAD.WIDE R2, R11, 0x4, R2 ;  /* 0x000000040b027825 */ /* 0x001fcc00078e0202 */
[----:B-1----:R-:W4:Y:S01]  /*00d0*/  LDG.E R2, desc[UR4][R2.64] ;  /* 0x0000000402027981 */ /* 0x002f22000c1e1900 */
[----:B--2---:R-:W-:-:S06]  /*00e0*/  IMAD.WIDE R4, R11, 0x4, R4 ;  /* 0x000000040b047825 */ /* 0x004fcc00078e0204 */
[----:B------:R-:W4:Y:S01]  /*00f0*/  LDG.E R5, desc[UR4][R4.64] ;  /* 0x0000000404057981 */ /* 0x000f22000c1e1900 */
[----:B---3--:R-:W-:Y:S01]  /*0100*/  IMAD.WIDE R8, R11, 0x8, R8 ;  /* 0x000000080b087825 */ /* 0x008fe200078e0208 */
[----:B----4-:R-:W-:-:S06]  /*0110*/  IADD3 R6, PT, PT, R2, R5, RZ ;  /* 0x0000000502067210 */ /* 0x010fcc0007ffe0ff */
[----:B------:R-:W0:Y:S02]  /*0120*/  I2F.F64 R6, R6 ;  /* 0x0000000600067312 */ /* 0x000e240000201c00 */
[----:B0-----:R-:W-:Y:S01]  /*0130*/  STG.E.64 desc[UR4][R8.64], R6 ;  /* 0x0000000608007986 */ /* 0x001fe2000c101b04 */
[----:B------:R-:W-:Y:S05]  /*0140*/  EXIT ;  /* 0x000000000000794d */ /* 0x000fea0003800000 */
.L_x_0:
[----:B------:R-:W-:-:S00]  /*0150*/  BRA `(.L_x_0) ;  /* 0xfffffffc00fc7947 */ /* 0x000fc0000383ffff */
[----:B------:R-:W-:-:S00]  /*0160*/  NOP ;  /* 0x0000000000007918 */ /* 0x000fc00000000000 */
        /* <DEDUP_REMOVED lines=9> */
.L_x_1:


//--------------------- .nv.shared.reserved.0     --------------------------
	.section	.nv.shared.reserved.0,"aw",@nobits
	.weak		__nv_reservedSMEM_offset_0_alias
	.size		__nv_reservedSMEM_offset_0_alias, 0, 64
	.other		__nv_reservedSMEM_offset_0_alias,@"STO_CUDA_RESERVED_SHARED STV_DEFAULT"
__nv_reservedSMEM_offset_0_alias:
	.zero		0
	.zero		64


//--------------------- .nv.constant0._Z6vecAddPiS_Pdi --------------------------
	.section	.nv.constant0._Z6vecAddPiS_Pdi,"a",@progbits
	.sectionflags	@""
	.align	4
.nv.constant0._Z6vecAddPiS_Pdi:
	.zero		924


//--------------------- SYMBOLS --------------------------

	.type		.nv.reservedSmem.offset0,@object
	.size		.nv.reservedSmem.offset0,0x4
